//
// Generated by NVIDIA NVVM Compiler
//
// Compiler Build ID: CL-36424714
// Cuda compilation tools, release 13.0, V13.0.88
// Based on NVVM 20.0.0
//

.version 9.0
.target sm_100
.address_size 64

	// .globl	default_function_kernel

.visible .entry default_function_kernel(
	.param .u64 .ptr .align 1 default_function_kernel_param_0,
	.param .u64 .ptr .align 1 default_function_kernel_param_1
)
.maxntid 60
{
	.reg .pred 	%p<3>;
	.reg .b32 	%r<33>;
	.reg .b32 	%f<8>;
	.reg .b64 	%rd<9>;

	ld.param.u64 	%rd3, [default_function_kernel_param_0];
	ld.param.u64 	%rd4, [default_function_kernel_param_1];
	cvta.to.global.u64 	%rd1, %rd4;
	cvta.to.global.u64 	%rd5, %rd3;
	mov.u32 	%r8, %ctaid.x;
	mov.u32 	%r9, %tid.x;
	mad.lo.s32 	%r10, %r8, 60, %r9;
	mul.wide.u32 	%rd6, %r10, 4;
	add.s64 	%rd2, %rd5, %rd6;
	mov.b32 	%r11, -8388611;
	st.global.u32 	[%rd2], %r11;
	shr.u32 	%r12, %r9, 2;
	mad.lo.s32 	%r13, %r8, 15, %r12;
	shr.u32 	%r14, %r13, 1;
	mul.lo.s32 	%r15, %r14, 5;
	and.b32  	%r16, %r15, 7;
	setp.ne.s32 	%p1, %r16, 3;
	and.b32  	%r17, %r14, 7;
	mul.lo.s32 	%r18, %r17, 5;
	add.s32 	%r19, %r18, 5;
	shr.u32 	%r20, %r19, 3;
	shr.u32 	%r21, %r18, 3;
	shr.u32 	%r22, %r13, 4;
	mul.lo.s32 	%r23, %r22, 80;
	mul.lo.s32 	%r24, %r17, 10;
	and.b32  	%r25, %r24, 112;
	shl.b32 	%r26, %r10, 1;
	and.b32  	%r27, %r26, 14;
	or.b32  	%r28, %r27, %r23;
	add.s32 	%r31, %r28, %r25;
	selp.u32 	%r29, 1, 0, %p1;
	add.s32 	%r30, %r20, %r29;
	sub.s32 	%r2, %r30, %r21;
	mov.b32 	%r32, 0;
	mov.f32 	%f7, 0fFF7FFFFD;
$L__BB0_1:
	setp.ge.s32 	%p2, %r32, %r2;
	@%p2 bra 	$L__BB0_3;
	mul.wide.u32 	%rd7, %r31, 4;
	add.s64 	%rd8, %rd1, %rd7;
	ld.global.nc.f32 	%f4, [%rd8];
	max.f32 	%f5, %f7, %f4;
	ld.global.nc.f32 	%f6, [%rd8+4];
	max.f32 	%f7, %f5, %f6;
	st.global.f32 	[%rd2], %f7;
	add.s32 	%r32, %r32, 1;
	add.s32 	%r31, %r31, 16;
	bra.uni 	$L__BB0_1;
$L__BB0_3:
	ret;

}


// ===== COMPILED SASS (sm_100) =====

	.target	sm_100

	.elftype	@"ET_EXEC"


//--------------------- .note.nv.tkinfo           --------------------------
	.section	.note.nv.tkinfo,"",@"SHT_NOTE"
	.sectionflags	@"SHF_NOTE_NV_TKINFO"
	.tkinfo
        /*0018*/ 	.word	0x00000002
        /*0030*/ 	.string	""
        /*0030*/ 	.string	"ptxas"
        /*0030*/ 	.string	"Cuda compilation tools, release 13.0, V13.0.88"
        /*0030*/ 	.string	"Build cuda_13.0.r13.0/compiler.36424714_0"
        /*0030*/ 	.string	"-arch sm_100 -m 64 "



//--------------------- .note.nv.cuinfo           --------------------------
	.section	.note.nv.cuinfo,"",@"SHT_NOTE"
	.sectionflags	@"SHF_NOTE_NV_CUINFO"
        /*0018*/ 	.short	0x0002
        /*001a*/ 	.short	0x0064
        /*001c*/ 	.short	0x0082
	.zero		2


//--------------------- .nv.info                  --------------------------
	.section	.nv.info,"",@"SHT_CUDA_INFO"
	.align	4


	//----- nvinfo : EIATTR_REGCOUNT
	.align		4
        /*0000*/ 	.byte	0x04, 0x2f
        /*0002*/ 	.short	(.L_1 - .L_0)
	.align		4
.L_0:
        /*0004*/ 	.word	index@(default_function_kernel)
        /*0008*/ 	.word	0x00000010


	//----- nvinfo : EIATTR_FRAME_SIZE
	.align		4
.L_1:
        /*000c*/ 	.byte	0x04, 0x11
        /*000e*/ 	.short	(.L_3 - .L_2)
	.align		4
.L_2:
        /*0010*/ 	.word	index@(default_function_kernel)
        /*0014*/ 	.word	0x00000000


	//----- nvinfo : EIATTR_MIN_STACK_SIZE
	.align		4
.L_3:
        /*0018*/ 	.byte	0x04, 0x12
        /*001a*/ 	.short	(.L_5 - .L_4)
	.align		4
.L_4:
        /*001c*/ 	.word	index@(default_function_kernel)
        /*0020*/ 	.word	0x00000000
.L_5:


//--------------------- .nv.compat                --------------------------
	.section	.nv.compat,"",@"SHT_CUDA_COMPAT_INFO"
	.align	4
        /*0000*/ 	.byte	0x02, 0x09, 0x00, 0x00, 0x02, 0x02, 0x01, 0x00, 0x02, 0x05, 0x05, 0x00, 0x03, 0x07, 0x01, 0x01
        /*0010*/ 	.byte	0x02, 0x03, 0x00, 0x00, 0x02, 0x06, 0x01, 0x00, 0x04, 0x0b, 0x08, 0x00, 0x09, 0x00, 0x00, 0x00
        /*0020*/ 	.byte	0x00, 0x00, 0x00, 0x00


//--------------------- .nv.info.default_function_kernel --------------------------
	.section	.nv.info.default_function_kernel,"",@"SHT_CUDA_INFO"
	.sectionflags	@""
	.align	4


	//----- nvinfo : EIATTR_CUDA_API_VERSION
	.align		4
        /*0000*/ 	.byte	0x04, 0x37
        /*0002*/ 	.short	(.L_7 - .L_6)
.L_6:
        /*0004*/ 	.word	0x00000082


	//----- nvinfo : EIATTR_KPARAM_INFO
	.align		4
.L_7:
        /*0008*/ 	.byte	0x04, 0x17
        /*000a*/ 	.short	(.L_9 - .L_8)
.L_8:
        /*000c*/ 	.word	0x00000000
        /*0010*/ 	.short	0x0001
        /*0012*/ 	.short	0x0008
        /*0014*/ 	.byte	0x00, 0xf5, 0x21, 0x00


	//----- nvinfo : EIATTR_KPARAM_INFO
	.align		4
.L_9:
        /*0018*/ 	.byte	0x04, 0x17
        /*001a*/ 	.short	(.L_11 - .L_10)
.L_10:
        /*001c*/ 	.word	0x00000000
        /*0020*/ 	.short	0x0000
        /*0022*/ 	.short	0x0000
        /*0024*/ 	.byte	0x00, 0xf5, 0x21, 0x00


	//----- nvinfo : EIATTR_SPARSE_MMA_MASK
	.align		4
.L_11:
        /*0028*/ 	.byte	0x03, 0x50
        /*002a*/ 	.short	0x0000


	//----- nvinfo : EIATTR_MAXREG_COUNT
	.align		4
        /*002c*/ 	.byte	0x03, 0x1b
        /*002e*/ 	.short	0x00ff


	//----- nvinfo : EIATTR_MERCURY_ISA_VERSION
	.align		4
        /*0030*/ 	.byte	0x03, 0x5f
        /*0032*/ 	.short	0x0101


	//----- nvinfo : EIATTR_VRC_CTA_INIT_COUNT
	.align		4
        /*0034*/ 	.byte	0x02, 0x4a
	.zero		1
	.zero		1


	//----- nvinfo : EIATTR_EXIT_INSTR_OFFSETS
	.align		4
        /*0038*/ 	.byte	0x04, 0x1c
        /*003a*/ 	.short	(.L_13 - .L_12)


	//   ....[0]....
.L_12:
        /*003c*/ 	.word	0x000001a0


	//   ....[1]....
        /*0040*/ 	.word	0x000002d0


	//----- nvinfo : EIATTR_MAX_THREADS
	.align		4
.L_13:
        /*0044*/ 	.byte	0x04, 0x05
        /*0046*/ 	.short	(.L_15 - .L_14)
.L_14:
        /*0048*/ 	.word	0x0000003c
        /*004c*/ 	.word	0x00000001
        /*0050*/ 	.word	0x00000001


	//----- nvinfo : EIATTR_CRS_STACK_SIZE
	.align		4
.L_15:
        /*0054*/ 	.byte	0x04, 0x1e
        /*0056*/ 	.short	(.L_17 - .L_16)
.L_16:
        /*0058*/ 	.word	0x00000000


	//----- nvinfo : EIATTR_CBANK_PARAM_SIZE
	.align		4
.L_17:
        /*005c*/ 	.byte	0x03, 0x19
        /*005e*/ 	.short	0x0010


	//----- nvinfo : EIATTR_PARAM_CBANK
	.align		4
        /*0060*/ 	.byte	0x04, 0x0a
        /*0062*/ 	.short	(.L_19 - .L_18)
	.align		4
.L_18:
        /*0064*/ 	.word	index@(.nv.constant0.default_function_kernel)
        /*0068*/ 	.short	0x0380
        /*006a*/ 	.short	0x0010


	//----- nvinfo : EIATTR_SW_WAR
	.align		4
.L_19:
        /*006c*/ 	.byte	0x04, 0x36
        /*006e*/ 	.short	(.L_21 - .L_20)
.L_20:
        /*0070*/ 	.word	0x00000008
.L_21:


//--------------------- .nv.callgraph             --------------------------
	.section	.nv.callgraph,"",@"SHT_CUDA_CALLGRAPH"
	.align	4
	.sectionentsize	8
	.align		4
        /*0000*/ 	.word	0x00000000
	.align		4
        /*0004*/ 	.word	0xffffffff
	.align		4
        /*0008*/ 	.word	0x00000000
	.align		4
        /*000c*/ 	.word	0xfffffffe
	.align		4
        /*0010*/ 	.word	0x00000000
	.align		4
        /*0014*/ 	.word	0xfffffffd
	.align		4
        /*0018*/ 	.word	0x00000000
	.align		4
        /*001c*/ 	.word	0xfffffffc


//--------------------- .text.default_function_kernel --------------------------
	.section	.text.default_function_kernel,"ax",@progbits
	.align	128
        .global         default_function_kernel
        .type           default_function_kernel,@function
        .size           default_function_kernel,(.L_x_2 - default_function_kernel)
        .other          default_function_kernel,@"STO_CUDA_ENTRY STV_DEFAULT"
default_function_kernel:
.text.default_function_kernel:
[----:B------:R-:W-:Y:S01]  /*0000*/  LDC R1, c[0x0][0x37c] ;  /* 0x0000df00ff017b82 */ /* 0x000fe20000000800 */
[----:B------:R-:W0:Y:S01]  /*0010*/  S2R R8, SR_TID.X ;  /* 0x0000000000087919 */ /* 0x000e220000002100 */
[----:B------:R-:W1:Y:S01]  /*0020*/  LDCU.64 UR4, c[0x0][0x358] ;  /* 0x00006b00ff0477ac */ /* 0x000e620008000a00 */
[----:B------:R-:W2:Y:S01]  /*0030*/  S2R R7, SR_CTAID.X ;  /* 0x0000000000077919 */ /* 0x000ea20000002500 */
[----:B0-----:R-:W-:-:S05]  /*0040*/  SHF.R.U32.HI R0, RZ, 0x2, R8 ;  /* 0x00000002ff007819 */ /* 0x001fca0000011608 */
[----:B--2---:R-:W-:-:S05]  /*0050*/  IMAD R0, R7, 0xf, R0 ;  /* 0x0000000f07007824 */ /* 0x004fca00078e0200 */
[--C-:B------:R-:W-:Y:S02]  /*0060*/  SHF.R.U32.HI R2, RZ, 0x1, R0.reuse ;  /* 0x00000001ff027819 */ /* 0x100fe40000011600 */
[----:B------:R-:W-:Y:S02]  /*0070*/  SHF.R.U32.HI R0, RZ, 0x4, R0 ;  /* 0x00000004ff007819 */ /* 0x000fe40000011600 */
[C---:B------:R-:W-:Y:S01]  /*0080*/  LOP3.LUT R6, R2.reuse, 0x7, RZ, 0xc0, !PT ;  /* 0x0000000702067812 */ /* 0x040fe200078ec0ff */
[----:B------:R-:W-:-:S04]  /*0090*/  IMAD R3, R2, 0x5, RZ ;  /* 0x0000000502037824 */ /* 0x000fc800078e02ff */
[----:B------:R-:W-:Y:S01]  /*00a0*/  IMAD R5, R6, 0x5, RZ ;  /* 0x0000000506057824 */ /* 0x000fe200078e02ff */
[----:B------:R-:W-:Y:S02]  /*00b0*/  LOP3.LUT R4, R3, 0x7, RZ, 0xc0, !PT ;  /* 0x0000000703047812 */ /* 0x000fe400078ec0ff */
[----:B------:R-:W0:Y:S02]  /*00c0*/  LDC.64 R2, c[0x0][0x380] ;  /* 0x0000e000ff027b82 */ /* 0x000e240000000a00 */
[----:B------:R-:W-:Y:S01]  /*00d0*/  ISETP.NE.AND P0, PT, R4, 0x3, PT ;  /* 0x000000030400780c */ /* 0x000fe20003f05270 */
[----:B------:R-:W-:Y:S01]  /*00e0*/  VIADD R4, R5, 0x5 ;  /* 0x0000000505047836 */ /* 0x000fe20000000000 */
[----:B------:R-:W-:-:S04]  /*00f0*/  SHF.R.U32.HI R5, RZ, 0x3, R5 ;  /* 0x00000003ff057819 */ /* 0x000fc80000011605 */
[----:B------:R-:W-:Y:S02]  /*0100*/  SHF.R.U32.HI R9, RZ, 0x3, R4 ;  /* 0x00000003ff097819 */ /* 0x000fe40000011604 */
[----:B------:R-:W-:-:S05]  /*0110*/  LEA.HI R4, R4, 0x1, RZ, 0x1d ;  /* 0x0000000104047811 */ /* 0x000fca00078fe8ff */
[----:B------:R-:W-:Y:S02]  /*0120*/  @!P0 IMAD.MOV R4, RZ, RZ, R9 ;  /* 0x000000ffff048224 */ /* 0x000fe400078e0209 */
[----:B------:R-:W-:-:S03]  /*0130*/  IMAD.MOV.U32 R9, RZ, RZ, -0x800003 ;  /* 0xff7ffffdff097424 */ /* 0x000fc600078e00ff */
[----:B------:R-:W-:Y:S01]  /*0140*/  IADD3 R13, PT, PT, -R5, R4, RZ ;  /* 0x00000004050d7210 */ /* 0x000fe20007ffe1ff */
[----:B------:R-:W-:-:S03]  /*0150*/  IMAD R5, R7, 0x3c, R8 ;  /* 0x0000003c07057824 */ /* 0x000fc600078e0208 */
[----:B------:R-:W-:Y:S01]  /*0160*/  ISETP.GT.AND P0, PT, R13, RZ, PT ;  /* 0x000000ff0d00720c */ /* 0x000fe20003f04270 */
[----:B0-----:R-:W-:-:S04]  /*0170*/  IMAD.WIDE.U32 R2, R5, 0x4, R2 ;  /* 0x0000000405027825 */ /* 0x001fc800078e0002 */
[----:B------:R-:W-:Y:S01]  /*0180*/  IMAD.SHL.U32 R7, R5, 0x2, RZ ;  /* 0x0000000205077824 */ /* 0x000fe200078e00ff */
[----:B-1----:R0:W-:Y:S07]  /*0190*/  STG.E desc[UR4][R2.64], R9 ;  /* 0x0000000902007986 */ /* 0x0021ee000c101904 */
[----:B------:R-:W-:Y:S05]  /*01a0*/  @!P0 EXIT ;  /* 0x000000000000894d */ /* 0x000fea0003800000 */
[----:B------:R-:W1:Y:S01]  /*01b0*/  LDC.64 R4, c[0x0][0x388] ;  /* 0x0000e200ff047b82 */ /* 0x000e620000000a00 */
[----:B------:R-:W-:Y:S01]  /*01c0*/  LOP3.LUT R7, R7, 0xe, RZ, 0xc0, !PT ;  /* 0x0000000e07077812 */ /* 0x000fe200078ec0ff */
[----:B------:R-:W-:Y:S01]  /*01d0*/  IMAD R6, R6, 0xa, RZ ;  /* 0x0000000a06067824 */ /* 0x000fe200078e02ff */
[----:B------:R-:W-:-:S03]  /*01e0*/  MOV R11, 0xff7ffffd ;  /* 0xff7ffffd000b7802 */ /* 0x000fc60000000f00 */
[----:B------:R-:W-:Y:S01]  /*01f0*/  IMAD R7, R0, 0x50, R7 ;  /* 0x0000005000077824 */ /* 0x000fe200078e0207 */
[----:B------:R-:W-:Y:S01]  /*0200*/  LOP3.LUT R6, R6, 0x70, RZ, 0xc0, !PT ;  /* 0x0000007006067812 */ /* 0x000fe200078ec0ff */
[----:B------:R-:W-:-:S03]  /*0210*/  IMAD.MOV.U32 R0, RZ, RZ, RZ ;  /* 0x000000ffff007224 */ /* 0x000fc600078e00ff */
[----:B------:R-:W-:-:S05]  /*0220*/  IADD3 R6, PT, PT, R6, R7, RZ ;  /* 0x0000000706067210 */ /* 0x000fca0007ffe0ff */
[----:B0-----:R-:W-:-:S07]  /*0230*/  IMAD.MOV.U32 R9, RZ, RZ, R6 ;  /* 0x000000ffff097224 */ /* 0x001fce00078e0006 */
.L_x_0:
[----:B-1----:R-:W-:-:S05]  /*0240*/  IMAD.WIDE.U32 R6, R9, 0x4, R4 ;  /* 0x0000000409067825 */ /* 0x002fca00078e0004 */
[----:B------:R-:W2:Y:S04]  /*0250*/  LDG.E.CONSTANT R8, desc[UR4][R6.64] ;  /* 0x0000000406087981 */ /* 0x000ea8000c1e9900 */
[----:B------:R-:W2:Y:S01]  /*0260*/  LDG.E.CONSTANT R10, desc[UR4][R6.64+0x4] ;  /* 0x00000404060a7981 */ /* 0x000ea2000c1e9900 */
[----:B------:R-:W-:Y:S01]  /*0270*/  VIADD R0, R0, 0x1 ;  /* 0x0000000100007836 */ /* 0x000fe20000000000 */
[----:B------:R-:W-:-:S04]  /*0280*/  IADD3 R9, PT, PT, R9, 0x10, RZ ;  /* 0x0000001009097810 */ /* 0x000fc80007ffe0ff */
[----:B------:R-:W-:Y:S02]  /*0290*/  ISETP.GE.AND P0, PT, R0, R13, PT ;  /* 0x0000000d0000720c */ /* 0x000fe40003f06270 */
[----:B0-2---:R-:W-:-:S05]  /*02a0*/  FMNMX3 R11, R11, R8, R10, !PT ;  /* 0x000000080b0b7276 */ /* 0x005fca000780000a */
[----:B------:R0:W-:Y:S06]  /*02b0*/  STG.E desc[UR4][R2.64], R11 ;  /* 0x0000000b02007986 */ /* 0x0001ec000c101904 */
[----:B------:R-:W-:Y:S05]  /*02c0*/  @!P0 BRA `(.L_x_0) ;  /* 0xfffffffc00dc8947 */ /* 0x000fea000383ffff */
[----:B------:R-:W-:Y:S05]  /*02d0*/  EXIT ;  /* 0x000000000000794d */ /* 0x000fea0003800000 */
.L_x_1:
[----:B------:R-:W-:-:S00]  /*02e0*/  BRA `(.L_x_1) ;  /* 0xfffffffc00fc7947 */ /* 0x000fc0000383ffff */
[----:B------:R-:W-:-:S00]  /*02f0*/  NOP ;  /* 0x0000000000007918 */ /* 0x000fc00000000000 */
        /* <DEDUP_REMOVED lines=8> */
.L_x_2:


//--------------------- .nv.shared.reserved.0     --------------------------
	.section	.nv.shared.reserved.0,"aw",@nobits
	.weak		__nv_reservedSMEM_offset_0_alias
	.size		__nv_reservedSMEM_offset_0_alias, 0, 64
	.other		__nv_reservedSMEM_offset_0_alias,@"STO_CUDA_RESERVED_SHARED STV_DEFAULT"
__nv_reservedSMEM_offset_0_alias:
	.zero		0
	.zero		64


//--------------------- .nv.constant0.default_function_kernel --------------------------
	.section	.nv.constant0.default_function_kernel,"a",@progbits
	.sectionflags	@""
	.align	4
.nv.constant0.default_function_kernel:
	.zero		912


//--------------------- SYMBOLS --------------------------

	.type		.nv.reservedSmem.offset0,@object
	.size		.nv.reservedSmem.offset0,0x4
